//
// Generated by NVIDIA NVVM Compiler
//
// Compiler Build ID: CL-36424714
// Cuda compilation tools, release 13.0, V13.0.88
// Based on NVVM 20.0.0
//

.version 9.0
.target sm_100
.address_size 64

	// .globl	_Z6reducePiS_i

.visible .entry _Z6reducePiS_i(
	.param .u64 .ptr .align 1 _Z6reducePiS_i_param_0,
	.param .u64 .ptr .align 1 _Z6reducePiS_i_param_1,
	.param .u32 _Z6reducePiS_i_param_2
)
{
	.reg .pred 	%p<3>;
	.reg .b32 	%r<13>;
	.reg .b64 	%rd<7>;

	ld.param.u64 	%rd3, [_Z6reducePiS_i_param_0];
	ld.param.u64 	%rd4, [_Z6reducePiS_i_param_1];
	ld.param.u32 	%r6, [_Z6reducePiS_i_param_2];
	mov.u32 	%r7, %ctaid.x;
	mov.u32 	%r1, %ntid.x;
	mov.u32 	%r8, %tid.x;
	mad.lo.s32 	%r12, %r7, %r1, %r8;
	setp.ge.s32 	%p1, %r12, %r6;
	@%p1 bra 	$L__BB0_3;
	mov.u32 	%r9, %nctaid.x;
	mul.lo.s32 	%r3, %r1, %r9;
	cvta.to.global.u64 	%rd1, %rd3;
	cvta.to.global.u64 	%rd2, %rd4;
$L__BB0_2:
	mul.wide.s32 	%rd5, %r12, 4;
	add.s64 	%rd6, %rd1, %rd5;
	ld.global.u32 	%r10, [%rd6];
	atom.global.add.u32 	%r11, [%rd2], %r10;
	add.s32 	%r12, %r12, %r3;
	setp.lt.s32 	%p2, %r12, %r6;
	@%p2 bra 	$L__BB0_2;
$L__BB0_3:
	ret;

}


// ===== COMPILED SASS (sm_100) =====

	.target	sm_100

	.elftype	@"ET_EXEC"


//--------------------- .note.nv.tkinfo           --------------------------
	.section	.note.nv.tkinfo,"",@"SHT_NOTE"
	.sectionflags	@"SHF_NOTE_NV_TKINFO"
	.tkinfo
        /*0018*/ 	.word	0x00000002
        /*0030*/ 	.string	""
        /*0030*/ 	.string	"ptxas"
        /*0030*/ 	.string	"Cuda compilation tools, release 13.0, V13.0.88"
        /*0030*/ 	.string	"Build cuda_13.0.r13.0/compiler.36424714_0"
        /*0030*/ 	.string	"-arch sm_100 -m 64 "



//--------------------- .note.nv.cuinfo           --------------------------
	.section	.note.nv.cuinfo,"",@"SHT_NOTE"
	.sectionflags	@"SHF_NOTE_NV_CUINFO"
        /*0018*/ 	.short	0x0002
        /*001a*/ 	.short	0x0064
        /*001c*/ 	.short	0x0082
	.zero		2


//--------------------- .nv.info                  --------------------------
	.section	.nv.info,"",@"SHT_CUDA_INFO"
	.align	4


	//----- nvinfo : EIATTR_REGCOUNT
	.align		4
        /*0000*/ 	.byte	0x04, 0x2f
        /*0002*/ 	.short	(.L_1 - .L_0)
	.align		4
.L_0:
        /*0004*/ 	.word	index@(_Z6reducePiS_i)
        /*0008*/ 	.word	0x0000000e


	//----- nvinfo : EIATTR_FRAME_SIZE
	.align		4
.L_1:
        /*000c*/ 	.byte	0x04, 0x11
        /*000e*/ 	.short	(.L_3 - .L_2)
	.align		4
.L_2:
        /*0010*/ 	.word	index@(_Z6reducePiS_i)
        /*0014*/ 	.word	0x00000000


	//----- nvinfo : EIATTR_MIN_STACK_SIZE
	.align		4
.L_3:
        /*0018*/ 	.byte	0x04, 0x12
        /*001a*/ 	.short	(.L_5 - .L_4)
	.align		4
.L_4:
        /*001c*/ 	.word	index@(_Z6reducePiS_i)
        /*0020*/ 	.word	0x00000000
.L_5:


//--------------------- .nv.compat                --------------------------
	.section	.nv.compat,"",@"SHT_CUDA_COMPAT_INFO"
	.align	4
        /*0000*/ 	.byte	0x02, 0x09, 0x00, 0x00, 0x02, 0x02, 0x01, 0x00, 0x02, 0x05, 0x05, 0x00, 0x03, 0x07, 0x01, 0x01
        /*0010*/ 	.byte	0x02, 0x03, 0x00, 0x00, 0x02, 0x06, 0x01, 0x00, 0x04, 0x0b, 0x08, 0x00, 0x09, 0x00, 0x00, 0x00
        /*0020*/ 	.byte	0x00, 0x00, 0x00, 0x00


//--------------------- .nv.info._Z6reducePiS_i   --------------------------
	.section	.nv.info._Z6reducePiS_i,"",@"SHT_CUDA_INFO"
	.sectionflags	@""
	.align	4


	//----- nvinfo : EIATTR_CUDA_API_VERSION
	.align		4
        /*0000*/ 	.byte	0x04, 0x37
        /*0002*/ 	.short	(.L_7 - .L_6)
.L_6:
        /*0004*/ 	.word	0x00000082


	//----- nvinfo : EIATTR_KPARAM_INFO
	.align		4
.L_7:
        /*0008*/ 	.byte	0x04, 0x17
        /*000a*/ 	.short	(.L_9 - .L_8)
.L_8:
        /*000c*/ 	.word	0x00000000
        /*0010*/ 	.short	0x0002
        /*0012*/ 	.short	0x0010
        /*0014*/ 	.byte	0x00, 0xf0, 0x11, 0x00


	//----- nvinfo : EIATTR_KPARAM_INFO
	.align		4
.L_9:
        /*0018*/ 	.byte	0x04, 0x17
        /*001a*/ 	.short	(.L_11 - .L_10)
.L_10:
        /*001c*/ 	.word	0x00000000
        /*0020*/ 	.short	0x0001
        /*0022*/ 	.short	0x0008
        /*0024*/ 	.byte	0x00, 0xf5, 0x21, 0x00


	//----- nvinfo : EIATTR_KPARAM_INFO
	.align		4
.L_11:
        /*0028*/ 	.byte	0x04, 0x17
        /*002a*/ 	.short	(.L_13 - .L_12)
.L_12:
        /*002c*/ 	.word	0x00000000
        /*0030*/ 	.short	0x0000
        /*0032*/ 	.short	0x0000
        /*0034*/ 	.byte	0x00, 0xf5, 0x21, 0x00


	//----- nvinfo : EIATTR_SPARSE_MMA_MASK
	.align		4
.L_13:
        /*0038*/ 	.byte	0x03, 0x50
        /*003a*/ 	.short	0x0000


	//----- nvinfo : EIATTR_MAXREG_COUNT
	.align		4
        /*003c*/ 	.byte	0x03, 0x1b
        /*003e*/ 	.short	0x00ff


	//----- nvinfo : EIATTR_MERCURY_ISA_VERSION
	.align		4
        /*0040*/ 	.byte	0x03, 0x5f
        /*0042*/ 	.short	0x0101


	//----- nvinfo : EIATTR_INT_WARP_WIDE_INSTR_OFFSETS
	.align		4
        /*0044*/ 	.byte	0x04, 0x31
        /*0046*/ 	.short	(.L_15 - .L_14)


	//   ....[0]....
.L_14:
        /*0048*/ 	.word	0x000000f0


	//   ....[1]....
        /*004c*/ 	.word	0x00000140


	//----- nvinfo : EIATTR_VRC_CTA_INIT_COUNT
	.align		4
.L_15:
        /*0050*/ 	.byte	0x02, 0x4a
	.zero		1
	.zero		1


	//----- nvinfo : EIATTR_EXIT_INSTR_OFFSETS
	.align		4
        /*0054*/ 	.byte	0x04, 0x1c
        /*0056*/ 	.short	(.L_17 - .L_16)


	//   ....[0]....
.L_16:
        /*0058*/ 	.word	0x00000070


	//   ....[1]....
        /*005c*/ 	.word	0x00000190


	//----- nvinfo : EIATTR_CRS_STACK_SIZE
	.align		4
.L_17:
        /*0060*/ 	.byte	0x04, 0x1e
        /*0062*/ 	.short	(.L_19 - .L_18)
.L_18:
        /*0064*/ 	.word	0x00000000


	//----- nvinfo : EIATTR_CBANK_PARAM_SIZE
	.align		4
.L_19:
        /*0068*/ 	.byte	0x03, 0x19
        /*006a*/ 	.short	0x0014


	//----- nvinfo : EIATTR_PARAM_CBANK
	.align		4
        /*006c*/ 	.byte	0x04, 0x0a
        /*006e*/ 	.short	(.L_21 - .L_20)
	.align		4
.L_20:
        /*0070*/ 	.word	index@(.nv.constant0._Z6reducePiS_i)
        /*0074*/ 	.short	0x0380
        /*0076*/ 	.short	0x0014


	//----- nvinfo : EIATTR_SW_WAR
	.align		4
.L_21:
        /*0078*/ 	.byte	0x04, 0x36
        /*007a*/ 	.short	(.L_23 - .L_22)
.L_22:
        /*007c*/ 	.word	0x00000008
.L_23:


//--------------------- .nv.callgraph             --------------------------
	.section	.nv.callgraph,"",@"SHT_CUDA_CALLGRAPH"
	.align	4
	.sectionentsize	8
	.align		4
        /*0000*/ 	.word	0x00000000
	.align		4
        /*0004*/ 	.word	0xffffffff
	.align		4
        /*0008*/ 	.word	0x00000000
	.align		4
        /*000c*/ 	.word	0xfffffffe
	.align		4
        /*0010*/ 	.word	0x00000000
	.align		4
        /*0014*/ 	.word	0xfffffffd
	.align		4
        /*0018*/ 	.word	0x00000000
	.align		4
        /*001c*/ 	.word	0xfffffffc


//--------------------- .text._Z6reducePiS_i      --------------------------
	.section	.text._Z6reducePiS_i,"ax",@progbits
	.align	128
        .global         _Z6reducePiS_i
        .type           _Z6reducePiS_i,@function
        .size           _Z6reducePiS_i,(.L_x_2 - _Z6reducePiS_i)
        .other          _Z6reducePiS_i,@"STO_CUDA_ENTRY STV_DEFAULT"
_Z6reducePiS_i:
.text._Z6reducePiS_i:
[----:B------:R-:W-:Y:S01]  /*0000*/  LDC R1, c[0x0][0x37c] ;  /* 0x0000df00ff017b82 */ /* 0x000fe20000000800 */
[----:B------:R-:W0:Y:S07]  /*0010*/  S2R R0, SR_TID.X ;  /* 0x0000000000007919 */ /* 0x000e2e0000002100 */
[----:B------:R-:W0:Y:S01]  /*0020*/  S2UR UR4, SR_CTAID.X ;  /* 0x00000000000479c3 */ /* 0x000e220000002500 */
[----:B------:R-:W1:Y:S07]  /*0030*/  LDCU UR5, c[0x0][0x390] ;  /* 0x00007200ff0577ac */ /* 0x000e6e0008000800 */
[----:B------:R-:W0:Y:S02]  /*0040*/  LDC R9, c[0x0][0x360] ;  /* 0x0000d800ff097b82 */ /* 0x000e240000000800 */
[----:B0-----:R-:W-:-:S05]  /*0050*/  IMAD R0, R9, UR4, R0 ;  /* 0x0000000409007c24 */ /* 0x001fca000f8e0200 */
[----:B-1----:R-:W-:-:S13]  /*0060*/  ISETP.GE.AND P0, PT, R0, UR5, PT ;  /* 0x0000000500007c0c */ /* 0x002fda000bf06270 */
[----:B------:R-:W-:Y:S05]  /*0070*/  @P0 EXIT ;  /* 0x000000000000094d */ /* 0x000fea0003800000 */
[----:B------:R-:W0:Y:S01]  /*0080*/  LDC.64 R4, c[0x0][0x388] ;  /* 0x0000e200ff047b82 */ /* 0x000e220000000a00 */
[----:B------:R-:W1:Y:S01]  /*0090*/  LDCU UR4, c[0x0][0x370] ;  /* 0x00006e00ff0477ac */ /* 0x000e620008000800 */
[----:B------:R-:W2:Y:S06]  /*00a0*/  LDCU.64 UR6, c[0x0][0x358] ;  /* 0x00006b00ff0677ac */ /* 0x000eac0008000a00 */
[----:B------:R-:W3:Y:S01]  /*00b0*/  LDC.64 R6, c[0x0][0x380] ;  /* 0x0000e000ff067b82 */ /* 0x000ee20000000a00 */
[----:B-1----:R-:W-:-:S07]  /*00c0*/  IMAD R9, R9, UR4, RZ ;  /* 0x0000000409097c24 */ /* 0x002fce000f8e02ff */
.L_x_0:
[----:B---3--:R-:W-:-:S06]  /*00d0*/  IMAD.WIDE R2, R0, 0x4, R6 ;  /* 0x0000000400027825 */ /* 0x008fcc00078e0206 */
[----:B--2---:R-:W2:Y:S01]  /*00e0*/  LDG.E R2, desc[UR6][R2.64] ;  /* 0x0000000602027981 */ /* 0x004ea2000c1e1900 */
[----:B------:R-:W-:Y:S02]  /*00f0*/  VOTEU.ANY UR4, UPT, PT ;  /* 0x0000000000047886 */ /* 0x000fe400038e0100 */
[----:B------:R-:W-:Y:S01]  /*0100*/  UFLO.U32 UR4, UR4 ;  /* 0x00000004000472bd */ /* 0x000fe200080e0000 */
[----:B------:R-:W1:Y:S01]  /*0110*/  S2R R8, SR_LANEID ;  /* 0x0000000000087919 */ /* 0x000e620000000000 */
[----:B------:R-:W-:-:S04]  /*0120*/  IADD3 R0, PT, PT, R9, R0, RZ ;  /* 0x0000000009007210 */ /* 0x000fc80007ffe0ff */
[----:B-1----:R-:W-:Y:S01]  /*0130*/  ISETP.EQ.U32.AND P0, PT, R8, UR4, PT ;  /* 0x0000000408007c0c */ /* 0x002fe2000bf02070 */
[----:B--2---:R-:W1:Y:S02]  /*0140*/  REDUX.SUM UR8, R2 ;  /* 0x00000000020873c4 */ /* 0x004e64000000c000 */
[----:B-1----:R-:W-:-:S10]  /*0150*/  MOV R11, UR8 ;  /* 0x00000008000b7c02 */ /* 0x002fd40008000f00 */
[----:B0-----:R1:W-:Y:S01]  /*0160*/  @P0 REDG.E.ADD.STRONG.GPU desc[UR6][R4.64], R11 ;  /* 0x0000000b0400098e */ /* 0x0013e2000c12e106 */
[----:B------:R-:W-:-:S13]  /*0170*/  ISETP.GE.AND P0, PT, R0, UR5, PT ;  /* 0x0000000500007c0c */ /* 0x000fda000bf06270 */
[----:B-1----:R-:W-:Y:S05]  /*0180*/  @!P0 BRA `(.L_x_0) ;  /* 0xfffffffc00d08947 */ /* 0x002fea000383ffff */
[----:B------:R-:W-:Y:S05]  /*0190*/  EXIT ;  /* 0x000000000000794d */ /* 0x000fea0003800000 */
.L_x_1:
[----:B------:R-:W-:-:S00]  /*01a0*/  BRA `(.L_x_1) ;  /* 0xfffffffc00fc7947 */ /* 0x000fc0000383ffff */
[----:B------:R-:W-:-:S00]  /*01b0*/  NOP ;  /* 0x0000000000007918 */ /* 0x000fc00000000000 */
        /* <DEDUP_REMOVED lines=12> */
.L_x_2:


//--------------------- .nv.shared.reserved.0     --------------------------
	.section	.nv.shared.reserved.0,"aw",@nobits
	.weak		__nv_reservedSMEM_offset_0_alias
	.size		__nv_reservedSMEM_offset_0_alias, 0, 64
	.other		__nv_reservedSMEM_offset_0_alias,@"STO_CUDA_RESERVED_SHARED STV_DEFAULT"
__nv_reservedSMEM_offset_0_alias:
	.zero		0
	.zero		64


//--------------------- .nv.constant0._Z6reducePiS_i --------------------------
	.section	.nv.constant0._Z6reducePiS_i,"a",@progbits
	.sectionflags	@""
	.align	4
.nv.constant0._Z6reducePiS_i:
	.zero		916


//--------------------- SYMBOLS --------------------------

	.type		.nv.reservedSmem.offset0,@object
	.size		.nv.reservedSmem.offset0,0x4
